	.headerflags	@"EF_CUDA_TEXMODE_UNIFIED EF_CUDA_64BIT_ADDRESS EF_CUDA_ACCELERATORS EF_CUDA_SM90 EF_CUDA_VIRTUAL_SM(EF_CUDA_SM90)"
	.elftype	@"ET_EXEC"


//--------------------- .nv.info                  --------------------------
	.section	.nv.info,"",@"SHT_CUDA_INFO"
	.align	4


	//----- nvinfo : EIATTR_REGCOUNT
	.align		4
        /*0000*/ 	.byte	0x04, 0x2f
        /*0002*/ 	.short	(.L_1 - .L_0)
	.align		4
.L_0:
        /*0004*/ 	.word	index@(triton_poi_fused_convolution_silu_11)
        /*0008*/ 	.word	0x0000001e


	//----- nvinfo : EIATTR_MIN_STACK_SIZE
	.align		4
.L_1:
        /*000c*/ 	.byte	0x04, 0x12
        /*000e*/ 	.short	(.L_3 - .L_2)
	.align		4
.L_2:
        /*0010*/ 	.word	index@(triton_poi_fused_convolution_silu_11)
        /*0014*/ 	.word	0x00000000


	//----- nvinfo : EIATTR_FRAME_SIZE
	.align		4
.L_3:
        /*0018*/ 	.byte	0x04, 0x11
        /*001a*/ 	.short	(.L_5 - .L_4)
	.align		4
.L_4:
        /*001c*/ 	.word	index@(triton_poi_fused_convolution_silu_11)
        /*0020*/ 	.word	0x00000000


	//----- nvinfo : EIATTR_MIN_STACK_SIZE
	.align		4
.L_5:
        /*0024*/ 	.byte	0x04, 0x12
        /*0026*/ 	.short	(.L_7 - .L_6)
	.align		4
.L_6:
        /*0028*/ 	.word	index@(triton_poi_fused_convolution_silu_11)
        /*002c*/ 	.word	0x00000000
.L_7:


//--------------------- .nv.info.triton_poi_fused_convolution_silu_11 --------------------------
	.section	.nv.info.triton_poi_fused_convolution_silu_11,"",@"SHT_CUDA_INFO"
	.sectionflags	@""
	.align	4


	//----- nvinfo : EIATTR_CUDA_API_VERSION
	.align		4
        /*0000*/ 	.byte	0x04, 0x37
        /*0002*/ 	.short	(.L_9 - .L_8)
.L_8:
        /*0004*/ 	.word	0x0000007c


	//----- nvinfo : EIATTR_KPARAM_INFO
	.align		4
.L_9:
        /*0008*/ 	.byte	0x04, 0x17
        /*000a*/ 	.short	(.L_11 - .L_10)
.L_10:
        /*000c*/ 	.word	0x00000000
        /*0010*/ 	.short	0x0003
        /*0012*/ 	.short	0x0018
        /*0014*/ 	.byte	0x00, 0xf0, 0x11, 0x00


	//----- nvinfo : EIATTR_KPARAM_INFO
	.align		4
.L_11:
        /*0018*/ 	.byte	0x04, 0x17
        /*001a*/ 	.short	(.L_13 - .L_12)
.L_12:
        /*001c*/ 	.word	0x00000000
        /*0020*/ 	.short	0x0002
        /*0022*/ 	.short	0x0010
        /*0024*/ 	.byte	0x00, 0xf4, 0x21, 0x00


	//----- nvinfo : EIATTR_KPARAM_INFO
	.align		4
.L_13:
        /*0028*/ 	.byte	0x04, 0x17
        /*002a*/ 	.short	(.L_15 - .L_14)
.L_14:
        /*002c*/ 	.word	0x00000000
        /*0030*/ 	.short	0x0001
        /*0032*/ 	.short	0x0008
        /*0034*/ 	.byte	0x00, 0xf4, 0x21, 0x00


	//----- nvinfo : EIATTR_KPARAM_INFO
	.align		4
.L_15:
        /*0038*/ 	.byte	0x04, 0x17
        /*003a*/ 	.short	(.L_17 - .L_16)
.L_16:
        /*003c*/ 	.word	0x00000000
        /*0040*/ 	.short	0x0000
        /*0042*/ 	.short	0x0000
        /*0044*/ 	.byte	0x00, 0xf4, 0x21, 0x00


	//----- nvinfo : EIATTR_SPARSE_MMA_MASK
	.align		4
.L_17:
        /*0048*/ 	.byte	0x03, 0x50
        /*004a*/ 	.short	0x0000


	//----- nvinfo : EIATTR_MAXREG_COUNT
	.align		4
        /*004c*/ 	.byte	0x03, 0x1b
        /*004e*/ 	.short	0x00ff


	//----- nvinfo : EIATTR_EXIT_INSTR_OFFSETS
	.align		4
        /*0050*/ 	.byte	0x04, 0x1c
        /*0052*/ 	.short	(.L_19 - .L_18)


	//   ....[0]....
.L_18:
        /*0054*/ 	.word	0x000008a0


	//----- nvinfo : EIATTR_REQNTID
	.align		4
.L_19:
        /*0058*/ 	.byte	0x04, 0x10
        /*005a*/ 	.short	(.L_21 - .L_20)
.L_20:
        /*005c*/ 	.word	0x00000080
        /*0060*/ 	.word	0x00000001
        /*0064*/ 	.word	0x00000001


	//----- nvinfo : EIATTR_CBANK_PARAM_SIZE
	.align		4
.L_21:
        /*0068*/ 	.byte	0x03, 0x19
        /*006a*/ 	.short	0x001c


	//----- nvinfo : EIATTR_PARAM_CBANK
	.align		4
        /*006c*/ 	.byte	0x04, 0x0a
        /*006e*/ 	.short	(.L_23 - .L_22)
	.align		4
.L_22:
        /*0070*/ 	.word	index@(.nv.constant0.triton_poi_fused_convolution_silu_11)
        /*0074*/ 	.short	0x0210
        /*0076*/ 	.short	0x001c


	//----- nvinfo : EIATTR_SW_WAR
	.align		4
.L_23:
        /*0078*/ 	.byte	0x04, 0x36
        /*007a*/ 	.short	(.L_25 - .L_24)
.L_24:
        /*007c*/ 	.word	0x00000008
.L_25:


//--------------------- .nv.callgraph             --------------------------
	.section	.nv.callgraph,"",@"SHT_CUDA_CALLGRAPH"
	.align	4
	.sectionentsize	8
	.align		4
        /*0000*/ 	.word	0x00000000
	.align		4
        /*0004*/ 	.word	0xffffffff
	.align		4
        /*0008*/ 	.word	0x00000000
	.align		4
        /*000c*/ 	.word	0xfffffffe
	.align		4
        /*0010*/ 	.word	0x00000000
	.align		4
        /*0014*/ 	.word	0xfffffffd
	.align		4
        /*0018*/ 	.word	0x00000000
	.align		4
        /*001c*/ 	.word	0xfffffffc


//--------------------- .text.triton_poi_fused_convolution_silu_11 --------------------------
	.section	.text.triton_poi_fused_convolution_silu_11,"ax",@progbits
	.align	128
        .global         triton_poi_fused_convolution_silu_11
        .type           triton_poi_fused_convolution_silu_11,@function
        .size           triton_poi_fused_convolution_silu_11,(.L_x_1 - triton_poi_fused_convolution_silu_11)
        .other          triton_poi_fused_convolution_silu_11,@"STO_CUDA_ENTRY STV_DEFAULT"
triton_poi_fused_convolution_silu_11:
.text.triton_poi_fused_convolution_silu_11:
[----:B------:R-:W-:Y:S01]  /*0000*/  LDC R1, c[0x0][0x28] ;  /* 0x00000a00ff017b82 */ /* 0x000fe20000000800 */
[----:B------:R-:W1:Y:S07]  /*0010*/  S2R R0, SR_TID.X ;  /* 0x0000000000007919 */ /* 0x000e6e0000002100 */
[----:B------:R-:W2:Y:S01]  /*0020*/  LDC.64 R16, c[0x0][0x218] ;  /* 0x00008600ff107b82 */ /* 0x000ea20000000a00 */
[----:B------:R-:W-:Y:S01]  /*0030*/  ULDC.64 UR4, c[0x0][0x208] ;  /* 0x0000820000047ab9 */ /* 0x000fe20000000a00 */
[----:B------:R-:W3:Y:S06]  /*0040*/  S2R R13, SR_CTAID.X ;  /* 0x00000000000d7919 */ /* 0x000eec0000002500 */
[----:B------:R-:W4:Y:S01]  /*0050*/  LDC.64 R2, c[0x0][0x210] ;  /* 0x00008400ff027b82 */ /* 0x000f220000000a00 */
[----:B-1----:R-:W-:-:S04]  /*0060*/  SHF.L.U32 R0, R0, 0x2, RZ ;  /* 0x0000000200007819 */ /* 0x002fc800000006ff */
[----:B------:R-:W-:Y:S02]  /*0070*/  LOP3.LUT R0, R0, 0x1fc, RZ, 0xc0, !PT ;  /* 0x000001fc00007812 */ /* 0x000fe400078ec0ff */
[----:B---3--:R-:W-:Y:S02]  /*0080*/  SHF.R.S32.HI R4, RZ, 0x15, R13 ;  /* 0x00000015ff047819 */ /* 0x008fe4000001140d */
[----:B------:R-:W-:Y:S02]  /*0090*/  LEA R13, R13, R0, 0xa ;  /* 0x000000000d0d7211 */ /* 0x000fe400078e50ff */
[----:B------:R-:W-:-:S03]  /*00a0*/  SGXT R0, R4, 0x1 ;  /* 0x000000010400781a */ /* 0x000fc60000000200 */
[----:B----4-:R-:W-:Y:S01]  /*00b0*/  IMAD.WIDE R2, R13, 0x4, R2 ;  /* 0x000000040d027825 */ /* 0x010fe200078e0202 */
[----:B------:R-:W-:-:S04]  /*00c0*/  LEA.HI R0, R0, R13, RZ, 0x8 ;  /* 0x0000000d00007211 */ /* 0x000fc800078f40ff */
[----:B------:R-:W-:Y:S01]  /*00d0*/  LOP3.LUT R0, R0, 0xffffff00, RZ, 0xc0, !PT ;  /* 0xffffff0000007812 */ /* 0x000fe200078ec0ff */
[----:B------:R-:W3:Y:S03]  /*00e0*/  LDG.E.128 R8, desc[UR4][R2.64] ;  /* 0x0000000402087981 */ /* 0x000ee6000c1e1d00 */
[----:B------:R-:W-:-:S05]  /*00f0*/  IADD3 R5, R13, -R0, RZ ;  /* 0x800000000d057210 */ /* 0x000fca0007ffe0ff */
[----:B--2---:R-:W-:Y:S02]  /*0100*/  IMAD.WIDE R16, R5, 0x4, R16 ;  /* 0x0000000405107825 */ /* 0x004fe400078e0210 */
[----:B------:R-:W2:Y:S04]  /*0110*/  LDG.E.128 R4, desc[UR4][R2.64+0x800] ;  /* 0x0008000402047981 */ /* 0x000ea8000c1e1d00 */
[----:B------:R-:W3:Y:S02]  /*0120*/  LDG.E.EL.128 R16, desc[UR4][R16.64] ;  /* 0x0000000410107981 */ /* 0x000ee4000c2e1d00 */
[----:B---3--:R-:W-:Y:S01]  /*0130*/  FADD R8, R8, R16 ;  /* 0x0000001008087221 */ /* 0x008fe20000000000 */
[----:B------:R-:W-:-:S03]  /*0140*/  FADD R9, R9, R17 ;  /* 0x0000001109097221 */ /* 0x000fc60000000000 */
[----:B------:R-:W-:-:S04]  /*0150*/  FADD R0, RZ, -R8 ;  /* 0x80000008ff007221 */ /* 0x000fc80000000000 */
[----:B------:R-:W-:Y:S01]  /*0160*/  FMUL R20, R0, 1.4426950216293334961 ;  /* 0x3fb8aa3b00147820 */ /* 0x000fe20000400000 */
[----:B------:R-:W-:Y:S01]  /*0170*/  FADD R0, RZ, -R9 ;  /* 0x80000009ff007221 */ /* 0x000fe20000000000 */
[----:B------:R-:W-:-:S03]  /*0180*/  FADD R10, R10, R18 ;  /* 0x000000120a0a7221 */ /* 0x000fc60000000000 */
[----:B------:R-:W-:Y:S01]  /*0190*/  FMUL R21, R0, 1.4426950216293334961 ;  /* 0x3fb8aa3b00157820 */ /* 0x000fe20000400000 */
[----:B------:R-:W-:Y:S01]  /*01a0*/  FSETP.GEU.AND P4, PT, R20, -126, PT ;  /* 0xc2fc00001400780b */ /* 0x000fe20003f8e000 */
[----:B------:R-:W-:-:S03]  /*01b0*/  FADD R0, RZ, -R10 ;  /* 0x8000000aff007221 */ /* 0x000fc60000000000 */
[----:B------:R-:W-:Y:S01]  /*01c0*/  FSETP.GEU.AND P1, PT, R21, -126, PT ;  /* 0xc2fc00001500780b */ /* 0x000fe20003f2e000 */
[----:B------:R-:W-:Y:S01]  /*01d0*/  FMUL R22, R0, 1.4426950216293334961 ;  /* 0x3fb8aa3b00167820 */ /* 0x000fe20000400000 */
[----:B------:R-:W-:Y:S01]  /*01e0*/  FADD R11, R11, R19 ;  /* 0x000000130b0b7221 */ /* 0x000fe20000000000 */
[----:B--2---:R-:W-:-:S03]  /*01f0*/  FADD R5, R5, R17 ;  /* 0x0000001105057221 */ /* 0x004fc60000000000 */
[----:B------:R-:W-:Y:S01]  /*0200*/  FSETP.GEU.AND P0, PT, R22, -126, PT ;  /* 0xc2fc00001600780b */ /* 0x000fe20003f0e000 */
[----:B------:R-:W-:Y:S02]  /*0210*/  FADD R12, RZ, -R11 ;  /* 0x8000000bff0c7221 */ /* 0x000fe40000000000 */
[----:B------:R-:W-:Y:S01]  /*0220*/  @!P4 FMUL R20, R20, 0.5 ;  /* 0x3f0000001414c820 */ /* 0x000fe20000400000 */
[----:B------:R-:W-:Y:S01]  /*0230*/  FADD R6, R6, R18 ;  /* 0x0000001206067221 */ /* 0x000fe20000000000 */
[----:B------:R-:W-:Y:S02]  /*0240*/  FADD R4, R4, R16 ;  /* 0x0000001004047221 */ /* 0x000fe40000000000 */
[----:B------:R-:W1:Y:S01]  /*0250*/  MUFU.EX2 R0, R20 ;  /* 0x0000001400007308 */ /* 0x000e620000000800 */
[----:B------:R-:W-:Y:S01]  /*0260*/  @!P1 FMUL R21, R21, 0.5 ;  /* 0x3f00000015159820 */ /* 0x000fe20000400000 */
[----:B------:R-:W-:Y:S01]  /*0270*/  FADD R15, RZ, -R5 ;  /* 0x80000005ff0f7221 */ /* 0x000fe20000000000 */
[----:B------:R-:W-:Y:S01]  /*0280*/  FADD R16, RZ, -R6 ;  /* 0x80000006ff107221 */ /* 0x000fe20000000000 */
[----:B------:R-:W-:Y:S01]  /*0290*/  FMUL R23, R12, 1.4426950216293334961 ;  /* 0x3fb8aa3b0c177820 */ /* 0x000fe20000400000 */
[----:B------:R-:W-:Y:S01]  /*02a0*/  FADD R7, R7, R19 ;  /* 0x0000001307077221 */ /* 0x000fe20000000000 */
[----:B------:R-:W-:-:S02]  /*02b0*/  FADD R14, RZ, -R4 ;  /* 0x80000004ff0e7221 */ /* 0x000fc40000000000 */
[----:B------:R-:W2:Y:S01]  /*02c0*/  MUFU.EX2 R12, R21 ;  /* 0x00000015000c7308 */ /* 0x000ea20000000800 */
[----:B------:R-:W-:Y:S01]  /*02d0*/  FMUL R18, R15, 1.4426950216293334961 ;  /* 0x3fb8aa3b0f127820 */ /* 0x000fe20000400000 */
[----:B------:R-:W-:Y:S01]  /*02e0*/  FMUL R19, R16, 1.4426950216293334961 ;  /* 0x3fb8aa3b10137820 */ /* 0x000fe20000400000 */
[----:B------:R-:W-:Y:S01]  /*02f0*/  FADD R16, RZ, -R7 ;  /* 0x80000007ff107221 */ /* 0x000fe20000000000 */
[----:B------:R-:W-:Y:S01]  /*0300*/  FMUL R17, R14, 1.4426950216293334961 ;  /* 0x3fb8aa3b0e117820 */ /* 0x000fe20000400000 */
[----:B------:R-:W-:Y:S01]  /*0310*/  @!P0 FMUL R22, R22, 0.5 ;  /* 0x3f00000016168820 */ /* 0x000fe20000400000 */
[----:B------:R-:W-:Y:S01]  /*0320*/  FSETP.GEU.AND P2, PT, R23, -126, PT ;  /* 0xc2fc00001700780b */ /* 0x000fe20003f4e000 */
[----:B------:R-:W-:Y:S01]  /*0330*/  FMUL R16, R16, 1.4426950216293334961 ;  /* 0x3fb8aa3b10107820 */ /* 0x000fe20000400000 */
[----:B------:R-:W-:Y:S01]  /*0340*/  FSETP.GEU.AND P5, PT, R18, -126, PT ;  /* 0xc2fc00001200780b */ /* 0x000fe20003fae000 */
[----:B------:R-:W3:Y:S01]  /*0350*/  MUFU.EX2 R14, R22 ;  /* 0x00000016000e7308 */ /* 0x000ee20000000800 */
[----:B------:R-:W-:-:S02]  /*0360*/  FSETP.GEU.AND P3, PT, R19, -126, PT ;  /* 0xc2fc00001300780b */ /* 0x000fc40003f6e000 */
[----:B------:R-:W-:Y:S01]  /*0370*/  FSETP.GEU.AND P6, PT, R17, -126, PT ;  /* 0xc2fc00001100780b */ /* 0x000fe20003fce000 */
[----:B-1----:R-:W-:Y:S01]  /*0380*/  @!P4 FMUL R0, R0, R0 ;  /* 0x000000000000c220 */ /* 0x002fe20000400000 */
[----:B------:R-:W-:Y:S01]  /*0390*/  FSETP.GEU.AND P4, PT, R16, -126, PT ;  /* 0xc2fc00001000780b */ /* 0x000fe20003f8e000 */
[----:B--2---:R-:W-:-:S04]  /*03a0*/  @!P1 FMUL R12, R12, R12 ;  /* 0x0000000c0c0c9220 */ /* 0x004fc80000400000 */
[----:B------:R-:W-:Y:S01]  /*03b0*/  @!P2 FMUL R23, R23, 0.5 ;  /* 0x3f0000001717a820 */ /* 0x000fe20000400000 */
[----:B------:R-:W-:Y:S01]  /*03c0*/  FADD R12, R12, 1 ;  /* 0x3f8000000c0c7421 */ /* 0x000fe20000000000 */
[----:B------:R-:W-:Y:S02]  /*03d0*/  @!P5 FMUL R18, R18, 0.5 ;  /* 0x3f0000001212d820 */ /* 0x000fe40000400000 */
[----:B------:R-:W-:Y:S01]  /*03e0*/  @!P3 FMUL R19, R19, 0.5 ;  /* 0x3f0000001313b820 */ /* 0x000fe20000400000 */
[----:B------:R-:W1:Y:S01]  /*03f0*/  MUFU.EX2 R15, R23 ;  /* 0x00000017000f7308 */ /* 0x000e620000000800 */
[----:B------:R-:W-:Y:S01]  /*0400*/  @!P6 FMUL R17, R17, 0.5 ;  /* 0x3f0000001111e820 */ /* 0x000fe20000400000 */
[----:B---3--:R-:W-:Y:S01]  /*0410*/  @!P0 FMUL R14, R14, R14 ;  /* 0x0000000e0e0e8220 */ /* 0x008fe20000400000 */
[----:B------:R-:W-:Y:S01]  /*0420*/  FSETP.GT.AND P0, PT, R12, 8.50705917302346158658e+37, PT ;  /* 0x7e8000000c00780b */ /* 0x000fe20003f04000 */
[----:B------:R-:W-:-:S04]  /*0430*/  @!P4 FMUL R16, R16, 0.5 ;  /* 0x3f0000001010c820 */ /* 0x000fc80000400000 */
[----:B------:R-:W2:Y:S01]  /*0440*/  MUFU.EX2 R18, R18 ;  /* 0x0000001200127308 */ /* 0x000ea20000000800 */
[----:B------:R-:W-:-:S07]  /*0450*/  FADD R0, R0, 1 ;  /* 0x3f80000000007421 */ /* 0x000fce0000000000 */
[----:B------:R-:W3:Y:S01]  /*0460*/  MUFU.EX2 R19, R19 ;  /* 0x0000001300137308 */ /* 0x000ee20000000800 */
[----:B------:R-:W-:-:S07]  /*0470*/  FSETP.GT.AND P1, PT, R0, 8.50705917302346158658e+37, PT ;  /* 0x7e8000000000780b */ /* 0x000fce0003f24000 */
[----:B------:R-:W4:Y:S08]  /*0480*/  MUFU.EX2 R17, R17 ;  /* 0x0000001100117308 */ /* 0x000f300000000800 */
[----:B------:R-:W5:Y:S01]  /*0490*/  MUFU.EX2 R20, R16 ;  /* 0x0000001000147308 */ /* 0x000f620000000800 */
[----:B------:R-:W-:Y:S01]  /*04a0*/  FADD R21, R14, 1 ;  /* 0x3f8000000e157421 */ /* 0x000fe20000000000 */
[----:B------:R-:W-:Y:S01]  /*04b0*/  @P0 FMUL R12, R12, 0.25 ;  /* 0x3e8000000c0c0820 */ /* 0x000fe20000400000 */
[----:B-1----:R-:W-:Y:S01]  /*04c0*/  @!P2 FMUL R15, R15, R15 ;  /* 0x0000000f0f0fa220 */ /* 0x002fe20000400000 */
[----:B--2---:R-:W-:Y:S01]  /*04d0*/  @!P5 FMUL R18, R18, R18 ;  /* 0x000000121212d220 */ /* 0x004fe20000400000 */
[----:B---3--:R-:W-:Y:S01]  /*04e0*/  @!P3 FMUL R19, R19, R19 ;  /* 0x000000131313b220 */ /* 0x008fe20000400000 */
[----:B------:R-:W-:Y:S01]  /*04f0*/  FSETP.GT.AND P2, PT, R21, 8.50705917302346158658e+37, PT ;  /* 0x7e8000001500780b */ /* 0x000fe20003f44000 */
[----:B------:R-:W-:Y:S01]  /*0500*/  FADD R15, R15, 1 ;  /* 0x3f8000000f0f7421 */ /* 0x000fe20000000000 */
[----:B------:R1:W-:Y:S01]  /*0510*/  MUFU.RCP R14, R12 ;  /* 0x0000000c000e7308 */ /* 0x0003e20000001000 */
[----:B----4-:R-:W-:Y:S01]  /*0520*/  @!P6 FMUL R17, R17, R17 ;  /* 0x000000111111e220 */ /* 0x010fe20000400000 */
[----:B------:R-:W-:Y:S01]  /*0530*/  FADD R18, R18, 1 ;  /* 0x3f80000012127421 */ /* 0x000fe20000000000 */
[----:B------:R-:W-:Y:S01]  /*0540*/  FADD R23, R19, 1 ;  /* 0x3f80000013177421 */ /* 0x000fe20000000000 */
[----:B------:R-:W-:Y:S01]  /*0550*/  FSETP.GT.AND P6, PT, R15, 8.50705917302346158658e+37, PT ;  /* 0x7e8000000f00780b */ /* 0x000fe20003fc4000 */
[----:B-----5:R-:W-:Y:S01]  /*0560*/  @!P4 FMUL R20, R20, R20 ;  /* 0x000000141414c220 */ /* 0x020fe20000400000 */
[----:B-1----:R-:W-:Y:S01]  /*0570*/  HFMA2.MMA R12, -RZ, RZ, 1.625, 0 ;  /* 0x3e800000ff0c7435 */ /* 0x002fe200000001ff */
[----:B------:R-:W-:Y:S01]  /*0580*/  FADD R22, R17, 1 ;  /* 0x3f80000011167421 */ /* 0x000fe20000000000 */
[----:B------:R-:W-:Y:S01]  /*0590*/  @P1 FMUL R0, R0, 0.25 ;  /* 0x3e80000000001820 */ /* 0x000fe20000400000 */
[----:B------:R-:W-:Y:S01]  /*05a0*/  FADD R24, R20, 1 ;  /* 0x3f80000014187421 */ /* 0x000fe20000000000 */
[----:B------:R-:W-:-:S02]  /*05b0*/  FSETP.GT.AND P4, PT, R18, 8.50705917302346158658e+37, PT ;  /* 0x7e8000001200780b */ /* 0x000fc40003f84000 */
[----:B------:R-:W-:Y:S02]  /*05c0*/  FSETP.GT.AND P3, PT, R23, 8.50705917302346158658e+37, PT ;  /* 0x7e8000001700780b */ /* 0x000fe40003f64000 */
[----:B------:R-:W-:Y:S02]  /*05d0*/  FSETP.GT.AND P5, PT, R22, 8.50705917302346158658e+37, PT ;  /* 0x7e8000001600780b */ /* 0x000fe40003fa4000 */
[----:B------:R-:W-:Y:S01]  /*05e0*/  FSEL R25, R12, 1, P1 ;  /* 0x3f8000000c197808 */ /* 0x000fe20000800000 */
[----:B------:R-:W1:Y:S01]  /*05f0*/  MUFU.RCP R0, R0 ;  /* 0x0000000000007308 */ /* 0x000e620000001000 */
[----:B------:R-:W-:Y:S01]  /*0600*/  FSETP.GT.AND P1, PT, R24, 8.50705917302346158658e+37, PT ;  /* 0x7e8000001800780b */ /* 0x000fe20003f24000 */
[----:B------:R-:W-:Y:S01]  /*0610*/  @P2 FMUL R21, R21, 0.25 ;  /* 0x3e80000015152820 */ /* 0x000fe20000400000 */
[----:B------:R-:W-:-:S05]  /*0620*/  @P6 FMUL R15, R15, 0.25 ;  /* 0x3e8000000f0f6820 */ /* 0x000fca0000400000 */
[----:B------:R2:W3:Y:S01]  /*0630*/  MUFU.RCP R17, R21 ;  /* 0x0000001500117308 */ /* 0x0004e20000001000 */
[----:B------:R-:W-:Y:S01]  /*0640*/  @P4 FMUL R18, R18, 0.25 ;  /* 0x3e80000012124820 */ /* 0x000fe20000400000 */
[----:B------:R-:W-:Y:S01]  /*0650*/  @P3 FMUL R23, R23, 0.25 ;  /* 0x3e80000017173820 */ /* 0x000fe20000400000 */
[----:B------:R-:W-:Y:S01]  /*0660*/  @P5 FMUL R22, R22, 0.25 ;  /* 0x3e80000016165820 */ /* 0x000fe20000400000 */
[----:B--2---:R-:W2:Y:S04]  /*0670*/  LDC.64 R20, c[0x0][0x220] ;  /* 0x00008800ff147b82 */ /* 0x004ea80000000a00 */
[----:B------:R1:W4:Y:S01]  /*0680*/  MUFU.RCP R16, R15 ;  /* 0x0000000f00107308 */ /* 0x0003220000001000 */
[----:B------:R-:W-:Y:S01]  /*0690*/  @P1 FMUL R24, R24, 0.25 ;  /* 0x3e80000018181820 */ /* 0x000fe20000400000 */
[----:B------:R-:W-:-:S06]  /*06a0*/  FSEL R26, R12, 1, P2 ;  /* 0x3f8000000c1a7808 */ /* 0x000fcc0001000000 */
[----:B------:R5:W3:Y:S01]  /*06b0*/  MUFU.RCP R19, R22 ;  /* 0x0000001600137308 */ /* 0x000ae20000001000 */
[----:B-1----:R-:W-:Y:S01]  /*06c0*/  FMUL R15, R0, R25 ;  /* 0x00000019000f7220 */ /* 0x002fe20000400000 */
[----:B------:R-:W-:-:S06]  /*06d0*/  FSEL R25, R12, 1, P0 ;  /* 0x3f8000000c197808 */ /* 0x000fcc0000000000 */
[----:B------:R-:W1:Y:S01]  /*06e0*/  MUFU.RCP R18, R18 ;  /* 0x0000001200127308 */ /* 0x000e620000001000 */
[----:B------:R-:W-:-:S07]  /*06f0*/  FSEL R27, R12, 1, P6 ;  /* 0x3f8000000c1b7808 */ /* 0x000fce0003000000 */
[----:B------:R-:W1:Y:S08]  /*0700*/  MUFU.RCP R23, R23 ;  /* 0x0000001700177308 */ /* 0x000e700000001000 */
[----:B------:R-:W2:Y:S01]  /*0710*/  MUFU.RCP R0, R24 ;  /* 0x0000001800007308 */ /* 0x000ea20000001000 */
[----:B------:R-:W-:Y:S01]  /*0720*/  FMUL R14, R14, R25 ;  /* 0x000000190e0e7220 */ /* 0x000fe20000400000 */
[----:B---3--:R-:W-:Y:S01]  /*0730*/  FMUL R17, R17, R26 ;  /* 0x0000001a11117220 */ /* 0x008fe20000400000 */
[----:B----4-:R-:W-:Y:S01]  /*0740*/  FMUL R16, R16, R27 ;  /* 0x0000001b10107220 */ /* 0x010fe20000400000 */
[----:B-----5:R-:W-:-:S02]  /*0750*/  FSEL R22, R12, 1, P5 ;  /* 0x3f8000000c167808 */ /* 0x020fc40002800000 */
[C---:B------:R-:W-:Y:S02]  /*0760*/  FSEL R25, R12.reuse, 1, P4 ;  /* 0x3f8000000c197808 */ /* 0x040fe40002000000 */
[C---:B------:R-:W-:Y:S02]  /*0770*/  FSEL R26, R12.reuse, 1, P3 ;  /* 0x3f8000000c1a7808 */ /* 0x040fe40001800000 */
[----:B------:R-:W-:Y:S01]  /*0780*/  FSEL R27, R12, 1, P1 ;  /* 0x3f8000000c1b7808 */ /* 0x000fe20000800000 */
[----:B0-----:R-:W-:Y:S01]  /*0790*/  FMUL R19, R19, R22 ;  /* 0x0000001613137220 */ /* 0x001fe20000400000 */
[----:B-1----:R-:W-:Y:S01]  /*07a0*/  FMUL R18, R18, R25 ;  /* 0x0000001912127220 */ /* 0x002fe20000400000 */
[----:B------:R-:W-:Y:S01]  /*07b0*/  FMUL R23, R23, R26 ;  /* 0x0000001a17177220 */ /* 0x000fe20000400000 */
[----:B--2---:R-:W-:-:S04]  /*07c0*/  IMAD.WIDE R20, R13, 0x4, R20 ;  /* 0x000000040d147825 */ /* 0x004fc800078e0214 */
[----:B------:R-:W-:Y:S01]  /*07d0*/  FMUL R0, R0, R27 ;  /* 0x0000001b00007220 */ /* 0x000fe20000400000 */
        /* <DEDUP_REMOVED lines=8> */
[----:B------:R-:W-:Y:S04]  /*0860*/  STG.E.128 desc[UR4][R2.64], R8 ;  /* 0x0000000802007986 */ /* 0x000fe8000c101d04 */
[----:B------:R-:W-:Y:S04]  /*0870*/  STG.E.128 desc[UR4][R2.64+0x800], R4 ;  /* 0x0008000402007986 */ /* 0x000fe8000c101d04 */
[----:B------:R-:W-:Y:S04]  /*0880*/  STG.E.128 desc[UR4][R20.64], R12 ;  /* 0x0000000c14007986 */ /* 0x000fe8000c101d04 */
[----:B------:R-:W-:Y:S01]  /*0890*/  STG.E.128 desc[UR4][R20.64+0x800], R16 ;  /* 0x0008001014007986 */ /* 0x000fe2000c101d04 */
[----:B------:R-:W-:Y:S05]  /*08a0*/  EXIT ;  /* 0x000000000000794d */ /* 0x000fea0003800000 */
.L_x_0:
[----:B------:R-:W-:-:S00]  /*08b0*/  BRA `(.L_x_0) ;  /* 0xfffffffc00fc7947 */ /* 0x000fc0000383ffff */
[----:B------:R-:W-:-:S00]  /*08c0*/  NOP ;  /* 0x0000000000007918 */ /* 0x000fc00000000000 */
        /* <DEDUP_REMOVED lines=11> */
.L_x_1:


//--------------------- .nv.constant0.triton_poi_fused_convolution_silu_11 --------------------------
	.section	.nv.constant0.triton_poi_fused_convolution_silu_11,"a",@progbits
	.sectionflags	@""
	.align	4
.nv.constant0.triton_poi_fused_convolution_silu_11:
	.zero		556
